//
// Generated by NVIDIA NVVM Compiler
//
// Compiler Build ID: CL-36424714
// Cuda compilation tools, release 13.0, V13.0.88
// Based on NVVM 20.0.0
//

.version 9.0
.target sm_100
.address_size 64

	// .globl	_Z15parallelForLoopPii

.visible .entry _Z15parallelForLoopPii(
	.param .u64 .ptr .align 1 _Z15parallelForLoopPii_param_0,
	.param .u32 _Z15parallelForLoopPii_param_1
)
{
	.reg .pred 	%p<2>;
	.reg .b32 	%r<8>;
	.reg .b64 	%rd<5>;

	ld.param.u64 	%rd1, [_Z15parallelForLoopPii_param_0];
	ld.param.u32 	%r2, [_Z15parallelForLoopPii_param_1];
	mov.u32 	%r3, %ctaid.x;
	mov.u32 	%r4, %ntid.x;
	mov.u32 	%r5, %tid.x;
	mad.lo.s32 	%r1, %r3, %r4, %r5;
	setp.ge.s32 	%p1, %r1, %r2;
	@%p1 bra 	$L__BB0_2;
	cvta.to.global.u64 	%rd2, %rd1;
	mul.wide.s32 	%rd3, %r1, 4;
	add.s64 	%rd4, %rd2, %rd3;
	ld.global.u32 	%r6, [%rd4];
	mul.lo.s32 	%r7, %r6, 10;
	st.global.u32 	[%rd4], %r7;
$L__BB0_2:
	ret;

}


// ===== COMPILED SASS (sm_100) =====

	.target	sm_100

	.elftype	@"ET_EXEC"


//--------------------- .note.nv.tkinfo           --------------------------
	.section	.note.nv.tkinfo,"",@"SHT_NOTE"
	.sectionflags	@"SHF_NOTE_NV_TKINFO"
	.tkinfo
        /*0018*/ 	.word	0x00000002
        /*0030*/ 	.string	""
        /*0030*/ 	.string	"ptxas"
        /*0030*/ 	.string	"Cuda compilation tools, release 13.0, V13.0.88"
        /*0030*/ 	.string	"Build cuda_13.0.r13.0/compiler.36424714_0"
        /*0030*/ 	.string	"-arch sm_100 -m 64 "



//--------------------- .note.nv.cuinfo           --------------------------
	.section	.note.nv.cuinfo,"",@"SHT_NOTE"
	.sectionflags	@"SHF_NOTE_NV_CUINFO"
        /*0018*/ 	.short	0x0002
        /*001a*/ 	.short	0x0064
        /*001c*/ 	.short	0x0082
	.zero		2


//--------------------- .nv.info                  --------------------------
	.section	.nv.info,"",@"SHT_CUDA_INFO"
	.align	4


	//----- nvinfo : EIATTR_REGCOUNT
	.align		4
        /*0000*/ 	.byte	0x04, 0x2f
        /*0002*/ 	.short	(.L_1 - .L_0)
	.align		4
.L_0:
        /*0004*/ 	.word	index@(_Z15parallelForLoopPii)
        /*0008*/ 	.word	0x00000008


	//----- nvinfo : EIATTR_FRAME_SIZE
	.align		4
.L_1:
        /*000c*/ 	.byte	0x04, 0x11
        /*000e*/ 	.short	(.L_3 - .L_2)
	.align		4
.L_2:
        /*0010*/ 	.word	index@(_Z15parallelForLoopPii)
        /*0014*/ 	.word	0x00000000


	//----- nvinfo : EIATTR_MIN_STACK_SIZE
	.align		4
.L_3:
        /*0018*/ 	.byte	0x04, 0x12
        /*001a*/ 	.short	(.L_5 - .L_4)
	.align		4
.L_4:
        /*001c*/ 	.word	index@(_Z15parallelForLoopPii)
        /*0020*/ 	.word	0x00000000
.L_5:


//--------------------- .nv.compat                --------------------------
	.section	.nv.compat,"",@"SHT_CUDA_COMPAT_INFO"
	.align	4
        /*0000*/ 	.byte	0x02, 0x09, 0x00, 0x00, 0x02, 0x02, 0x01, 0x00, 0x02, 0x05, 0x05, 0x00, 0x03, 0x07, 0x01, 0x01
        /*0010*/ 	.byte	0x02, 0x03, 0x00, 0x00, 0x02, 0x06, 0x01, 0x00, 0x04, 0x0b, 0x08, 0x00, 0x09, 0x00, 0x00, 0x00
        /*0020*/ 	.byte	0x00, 0x00, 0x00, 0x00


//--------------------- .nv.info._Z15parallelForLoopPii --------------------------
	.section	.nv.info._Z15parallelForLoopPii,"",@"SHT_CUDA_INFO"
	.sectionflags	@""
	.align	4


	//----- nvinfo : EIATTR_CUDA_API_VERSION
	.align		4
        /*0000*/ 	.byte	0x04, 0x37
        /*0002*/ 	.short	(.L_7 - .L_6)
.L_6:
        /*0004*/ 	.word	0x00000082


	//----- nvinfo : EIATTR_KPARAM_INFO
	.align		4
.L_7:
        /*0008*/ 	.byte	0x04, 0x17
        /*000a*/ 	.short	(.L_9 - .L_8)
.L_8:
        /*000c*/ 	.word	0x00000000
        /*0010*/ 	.short	0x0001
        /*0012*/ 	.short	0x0008
        /*0014*/ 	.byte	0x00, 0xf0, 0x11, 0x00


	//----- nvinfo : EIATTR_KPARAM_INFO
	.align		4
.L_9:
        /*0018*/ 	.byte	0x04, 0x17
        /*001a*/ 	.short	(.L_11 - .L_10)
.L_10:
        /*001c*/ 	.word	0x00000000
        /*0020*/ 	.short	0x0000
        /*0022*/ 	.short	0x0000
        /*0024*/ 	.byte	0x00, 0xf5, 0x21, 0x00


	//----- nvinfo : EIATTR_SPARSE_MMA_MASK
	.align		4
.L_11:
        /*0028*/ 	.byte	0x03, 0x50
        /*002a*/ 	.short	0x0000


	//----- nvinfo : EIATTR_MAXREG_COUNT
	.align		4
        /*002c*/ 	.byte	0x03, 0x1b
        /*002e*/ 	.short	0x00ff


	//----- nvinfo : EIATTR_MERCURY_ISA_VERSION
	.align		4
        /*0030*/ 	.byte	0x03, 0x5f
        /*0032*/ 	.short	0x0101


	//----- nvinfo : EIATTR_VRC_CTA_INIT_COUNT
	.align		4
        /*0034*/ 	.byte	0x02, 0x4a
	.zero		1
	.zero		1


	//----- nvinfo : EIATTR_EXIT_INSTR_OFFSETS
	.align		4
        /*0038*/ 	.byte	0x04, 0x1c
        /*003a*/ 	.short	(.L_13 - .L_12)


	//   ....[0]....
.L_12:
        /*003c*/ 	.word	0x00000070


	//   ....[1]....
        /*0040*/ 	.word	0x000000e0


	//----- nvinfo : EIATTR_CBANK_PARAM_SIZE
	.align		4
.L_13:
        /*0044*/ 	.byte	0x03, 0x19
        /*0046*/ 	.short	0x000c


	//----- nvinfo : EIATTR_PARAM_CBANK
	.align		4
        /*0048*/ 	.byte	0x04, 0x0a
        /*004a*/ 	.short	(.L_15 - .L_14)
	.align		4
.L_14:
        /*004c*/ 	.word	index@(.nv.constant0._Z15parallelForLoopPii)
        /*0050*/ 	.short	0x0380
        /*0052*/ 	.short	0x000c


	//----- nvinfo : EIATTR_SW_WAR
	.align		4
.L_15:
        /*0054*/ 	.byte	0x04, 0x36
        /*0056*/ 	.short	(.L_17 - .L_16)
.L_16:
        /*0058*/ 	.word	0x00000008
.L_17:


//--------------------- .nv.callgraph             --------------------------
	.section	.nv.callgraph,"",@"SHT_CUDA_CALLGRAPH"
	.align	4
	.sectionentsize	8
	.align		4
        /*0000*/ 	.word	0x00000000
	.align		4
        /*0004*/ 	.word	0xffffffff
	.align		4
        /*0008*/ 	.word	0x00000000
	.align		4
        /*000c*/ 	.word	0xfffffffe
	.align		4
        /*0010*/ 	.word	0x00000000
	.align		4
        /*0014*/ 	.word	0xfffffffd
	.align		4
        /*0018*/ 	.word	0x00000000
	.align		4
        /*001c*/ 	.word	0xfffffffc


//--------------------- .text._Z15parallelForLoopPii --------------------------
	.section	.text._Z15parallelForLoopPii,"ax",@progbits
	.align	128
        .global         _Z15parallelForLoopPii
        .type           _Z15parallelForLoopPii,@function
        .size           _Z15parallelForLoopPii,(.L_x_1 - _Z15parallelForLoopPii)
        .other          _Z15parallelForLoopPii,@"STO_CUDA_ENTRY STV_DEFAULT"
_Z15parallelForLoopPii:
.text._Z15parallelForLoopPii:
[----:B------:R-:W-:Y:S01]  /*0000*/  LDC R1, c[0x0][0x37c] ;  /* 0x0000df00ff017b82 */ /* 0x000fe20000000800 */
[----:B------:R-:W0:Y:S07]  /*0010*/  S2R R0, SR_TID.X ;  /* 0x0000000000007919 */ /* 0x000e2e0000002100 */
[----:B------:R-:W0:Y:S01]  /*0020*/  S2UR UR4, SR_CTAID.X ;  /* 0x00000000000479c3 */ /* 0x000e220000002500 */
[----:B------:R-:W1:Y:S07]  /*0030*/  LDCU UR5, c[0x0][0x388] ;  /* 0x00007100ff0577ac */ /* 0x000e6e0008000800 */
[----:B------:R-:W0:Y:S02]  /*0040*/  LDC R5, c[0x0][0x360] ;  /* 0x0000d800ff057b82 */ /* 0x000e240000000800 */
[----:B0-----:R-:W-:-:S05]  /*0050*/  IMAD R5, R5, UR4, R0 ;  /* 0x0000000405057c24 */ /* 0x001fca000f8e0200 */
[----:B-1----:R-:W-:-:S13]  /*0060*/  ISETP.GE.AND P0, PT, R5, UR5, PT ;  /* 0x0000000505007c0c */ /* 0x002fda000bf06270 */
[----:B------:R-:W-:Y:S05]  /*0070*/  @P0 EXIT ;  /* 0x000000000000094d */ /* 0x000fea0003800000 */
[----:B------:R-:W0:Y:S01]  /*0080*/  LDC.64 R2, c[0x0][0x380] ;  /* 0x0000e000ff027b82 */ /* 0x000e220000000a00 */
[----:B------:R-:W1:Y:S01]  /*0090*/  LDCU.64 UR4, c[0x0][0x358] ;  /* 0x00006b00ff0477ac */ /* 0x000e620008000a00 */
[----:B0-----:R-:W-:-:S05]  /*00a0*/  IMAD.WIDE R2, R5, 0x4, R2 ;  /* 0x0000000405027825 */ /* 0x001fca00078e0202 */
[----:B-1----:R-:W2:Y:S02]  /*00b0*/  LDG.E R0, desc[UR4][R2.64] ;  /* 0x0000000402007981 */ /* 0x002ea4000c1e1900 */
[----:B--2---:R-:W-:-:S05]  /*00c0*/  IMAD R5, R0, 0xa, RZ ;  /* 0x0000000a00057824 */ /* 0x004fca00078e02ff */
[----:B------:R-:W-:Y:S01]  /*00d0*/  STG.E desc[UR4][R2.64], R5 ;  /* 0x0000000502007986 */ /* 0x000fe2000c101904 */
[----:B------:R-:W-:Y:S05]  /*00e0*/  EXIT ;  /* 0x000000000000794d */ /* 0x000fea0003800000 */
.L_x_0:
[----:B------:R-:W-:-:S00]  /*00f0*/  BRA `(.L_x_0) ;  /* 0xfffffffc00fc7947 */ /* 0x000fc0000383ffff */
[----:B------:R-:W-:-:S00]  /*0100*/  NOP ;  /* 0x0000000000007918 */ /* 0x000fc00000000000 */
[----:B------:R-:W-:-:S00]  /*0110*/  NOP ;  /* 0x0000000000007918 */ /* 0x000fc00000000000 */
[----:B------:R-:W-:-:S00]  /*0120*/  NOP ;  /* 0x0000000000007918 */ /* 0x000fc00000000000 */
[----:B------:R-:W-:-:S00]  /*0130*/  NOP ;  /* 0x0000000000007918 */ /* 0x000fc00000000000 */
[----:B------:R-:W-:-:S00]  /*0140*/  NOP ;  /* 0x0000000000007918 */ /* 0x000fc00000000000 */
[----:B------:R-:W-:-:S00]  /*0150*/  NOP ;  /* 0x0000000000007918 */ /* 0x000fc00000000000 */
[----:B------:R-:W-:-:S00]  /*0160*/  NOP ;  /* 0x0000000000007918 */ /* 0x000fc00000000000 */
[----:B------:R-:W-:-:S00]  /*0170*/  NOP ;  /* 0x0000000000007918 */ /* 0x000fc00000000000 */
.L_x_1:


//--------------------- .nv.shared.reserved.0     --------------------------
	.section	.nv.shared.reserved.0,"aw",@nobits
	.weak		__nv_reservedSMEM_offset_0_alias
	.size		__nv_reservedSMEM_offset_0_alias, 0, 64
	.other		__nv_reservedSMEM_offset_0_alias,@"STO_CUDA_RESERVED_SHARED STV_DEFAULT"
__nv_reservedSMEM_offset_0_alias:
	.zero		0
	.zero		64


//--------------------- .nv.constant0._Z15parallelForLoopPii --------------------------
	.section	.nv.constant0._Z15parallelForLoopPii,"a",@progbits
	.sectionflags	@""
	.align	4
.nv.constant0._Z15parallelForLoopPii:
	.zero		908


//--------------------- SYMBOLS --------------------------

	.type		.nv.reservedSmem.offset0,@object
	.size		.nv.reservedSmem.offset0,0x4
